	.headerflags	@"EF_CUDA_TEXMODE_UNIFIED EF_CUDA_64BIT_ADDRESS EF_CUDA_ACCELERATORS EF_CUDA_SM90 EF_CUDA_VIRTUAL_SM(EF_CUDA_SM90)"
	.elftype	@"ET_EXEC"


//--------------------- .nv.info                  --------------------------
	.section	.nv.info,"",@"SHT_CUDA_INFO"
	.align	4


	//----- nvinfo : EIATTR_REGCOUNT
	.align		4
        /*0000*/ 	.byte	0x04, 0x2f
        /*0002*/ 	.short	(.L_1 - .L_0)
	.align		4
.L_0:
        /*0004*/ 	.word	index@(triton_poi_fused_convolution_div_max_pool2d_with_indices_relu_sub_18)
        /*0008*/ 	.word	0x00000020


	//----- nvinfo : EIATTR_MIN_STACK_SIZE
	.align		4
.L_1:
        /*000c*/ 	.byte	0x04, 0x12
        /*000e*/ 	.short	(.L_3 - .L_2)
	.align		4
.L_2:
        /*0010*/ 	.word	index@(triton_poi_fused_convolution_div_max_pool2d_with_indices_relu_sub_18)
        /*0014*/ 	.word	0x00000000


	//----- nvinfo : EIATTR_FRAME_SIZE
	.align		4
.L_3:
        /*0018*/ 	.byte	0x04, 0x11
        /*001a*/ 	.short	(.L_5 - .L_4)
	.align		4
.L_4:
        /*001c*/ 	.word	index@(triton_poi_fused_convolution_div_max_pool2d_with_indices_relu_sub_18)
        /*0020*/ 	.word	0x00000000


	//----- nvinfo : EIATTR_MIN_STACK_SIZE
	.align		4
.L_5:
        /*0024*/ 	.byte	0x04, 0x12
        /*0026*/ 	.short	(.L_7 - .L_6)
	.align		4
.L_6:
        /*0028*/ 	.word	index@(triton_poi_fused_convolution_div_max_pool2d_with_indices_relu_sub_18)
        /*002c*/ 	.word	0x00000000
.L_7:


//--------------------- .nv.info.triton_poi_fused_convolution_div_max_pool2d_with_indices_relu_sub_18 --------------------------
	.section	.nv.info.triton_poi_fused_convolution_div_max_pool2d_with_indices_relu_sub_18,"",@"SHT_CUDA_INFO"
	.sectionflags	@""
	.align	4


	//----- nvinfo : EIATTR_CUDA_API_VERSION
	.align		4
        /*0000*/ 	.byte	0x04, 0x37
        /*0002*/ 	.short	(.L_9 - .L_8)
.L_8:
        /*0004*/ 	.word	0x0000007c


	//----- nvinfo : EIATTR_KPARAM_INFO
	.align		4
.L_9:
        /*0008*/ 	.byte	0x04, 0x17
        /*000a*/ 	.short	(.L_11 - .L_10)
.L_10:
        /*000c*/ 	.word	0x00000000
        /*0010*/ 	.short	0x0004
        /*0012*/ 	.short	0x001c
        /*0014*/ 	.byte	0x00, 0xf0, 0x11, 0x00


	//----- nvinfo : EIATTR_KPARAM_INFO
	.align		4
.L_11:
        /*0018*/ 	.byte	0x04, 0x17
        /*001a*/ 	.short	(.L_13 - .L_12)
.L_12:
        /*001c*/ 	.word	0x00000000
        /*0020*/ 	.short	0x0003
        /*0022*/ 	.short	0x0018
        /*0024*/ 	.byte	0x00, 0xf0, 0x11, 0x00


	//----- nvinfo : EIATTR_KPARAM_INFO
	.align		4
.L_13:
        /*0028*/ 	.byte	0x04, 0x17
        /*002a*/ 	.short	(.L_15 - .L_14)
.L_14:
        /*002c*/ 	.word	0x00000000
        /*0030*/ 	.short	0x0002
        /*0032*/ 	.short	0x0010
        /*0034*/ 	.byte	0x00, 0xf4, 0x21, 0x00


	//----- nvinfo : EIATTR_KPARAM_INFO
	.align		4
.L_15:
        /*0038*/ 	.byte	0x04, 0x17
        /*003a*/ 	.short	(.L_17 - .L_16)
.L_16:
        /*003c*/ 	.word	0x00000000
        /*0040*/ 	.short	0x0001
        /*0042*/ 	.short	0x0008
        /*0044*/ 	.byte	0x00, 0xf4, 0x21, 0x00


	//----- nvinfo : EIATTR_KPARAM_INFO
	.align		4
.L_17:
        /*0048*/ 	.byte	0x04, 0x17
        /*004a*/ 	.short	(.L_19 - .L_18)
.L_18:
        /*004c*/ 	.word	0x00000000
        /*0050*/ 	.short	0x0000
        /*0052*/ 	.short	0x0000
        /*0054*/ 	.byte	0x00, 0xf4, 0x21, 0x00


	//----- nvinfo : EIATTR_SPARSE_MMA_MASK
	.align		4
.L_19:
        /*0058*/ 	.byte	0x03, 0x50
        /*005a*/ 	.short	0x0000


	//----- nvinfo : EIATTR_MAXREG_COUNT
	.align		4
        /*005c*/ 	.byte	0x03, 0x1b
        /*005e*/ 	.short	0x00ff


	//----- nvinfo : EIATTR_EXIT_INSTR_OFFSETS
	.align		4
        /*0060*/ 	.byte	0x04, 0x1c
        /*0062*/ 	.short	(.L_21 - .L_20)


	//   ....[0]....
.L_20:
        /*0064*/ 	.word	0x00000b90


	//   ....[1]....
        /*0068*/ 	.word	0x00000c20


	//----- nvinfo : EIATTR_REQNTID
	.align		4
.L_21:
        /*006c*/ 	.byte	0x04, 0x10
        /*006e*/ 	.short	(.L_23 - .L_22)
.L_22:
        /*0070*/ 	.word	0x00000100
        /*0074*/ 	.word	0x00000001
        /*0078*/ 	.word	0x00000001


	//----- nvinfo : EIATTR_CBANK_PARAM_SIZE
	.align		4
.L_23:
        /*007c*/ 	.byte	0x03, 0x19
        /*007e*/ 	.short	0x0020


	//----- nvinfo : EIATTR_PARAM_CBANK
	.align		4
        /*0080*/ 	.byte	0x04, 0x0a
        /*0082*/ 	.short	(.L_25 - .L_24)
	.align		4
.L_24:
        /*0084*/ 	.word	index@(.nv.constant0.triton_poi_fused_convolution_div_max_pool2d_with_indices_relu_sub_18)
        /*0088*/ 	.short	0x0210
        /*008a*/ 	.short	0x0020


	//----- nvinfo : EIATTR_SW_WAR
	.align		4
.L_25:
        /*008c*/ 	.byte	0x04, 0x36
        /*008e*/ 	.short	(.L_27 - .L_26)
.L_26:
        /*0090*/ 	.word	0x00000008
.L_27:


//--------------------- .nv.callgraph             --------------------------
	.section	.nv.callgraph,"",@"SHT_CUDA_CALLGRAPH"
	.align	4
	.sectionentsize	8
	.align		4
        /*0000*/ 	.word	0x00000000
	.align		4
        /*0004*/ 	.word	0xffffffff
	.align		4
        /*0008*/ 	.word	0x00000000
	.align		4
        /*000c*/ 	.word	0xfffffffe
	.align		4
        /*0010*/ 	.word	0x00000000
	.align		4
        /*0014*/ 	.word	0xfffffffd
	.align		4
        /*0018*/ 	.word	0x00000000
	.align		4
        /*001c*/ 	.word	0xfffffffc


//--------------------- .text.triton_poi_fused_convolution_div_max_pool2d_with_indices_relu_sub_18 --------------------------
	.section	.text.triton_poi_fused_convolution_div_max_pool2d_with_indices_relu_sub_18,"ax",@progbits
	.sectionflags	@"SHF_BARRIERS=1"
	.align	128
        .global         triton_poi_fused_convolution_div_max_pool2d_with_indices_relu_sub_18
        .type           triton_poi_fused_convolution_div_max_pool2d_with_indices_relu_sub_18,@function
        .size           triton_poi_fused_convolution_div_max_pool2d_with_indices_relu_sub_18,(.L_x_1 - triton_poi_fused_convolution_div_max_pool2d_with_indices_relu_sub_18)
        .other          triton_poi_fused_convolution_div_max_pool2d_with_indices_relu_sub_18,@"STO_CUDA_ENTRY STV_DEFAULT"
triton_poi_fused_convolution_div_max_pool2d_with_indices_relu_sub_18:
.text.triton_poi_fused_convolution_div_max_pool2d_with_indices_relu_sub_18:
[----:B------:R-:W0:Y:S01]  /*0000*/  LDC R1, c[0x0][0x28] ;  /* 0x00000a00ff017b82 */ /* 0x000e220000000800 */
[----:B------:R-:W1:Y:S07]  /*0010*/  S2R R27, SR_CTAID.Y ;  /* 0x00000000001b7919 */ /* 0x000e6e0000002600 */
[----:B------:R-:W2:Y:S01]  /*0020*/  LDC.64 R28, c[0x0][0x210] ;  /* 0x00008400ff1c7b82 */ /* 0x000ea20000000a00 */
[----:B------:R-:W-:Y:S01]  /*0030*/  ULDC.64 UR6, c[0x0][0x208] ;  /* 0x0000820000067ab9 */ /* 0x000fe20000000a00 */
[----:B------:R-:W-:Y:S01]  /*0040*/  CS2R R6, SRZ ;  /* 0x0000000000067805 */ /* 0x000fe2000001ff00 */
[----:B------:R-:W3:Y:S01]  /*0050*/  S2R R0, SR_TID.X ;  /* 0x0000000000007919 */ /* 0x000ee20000002100 */
[----:B------:R-:W-:-:S02]  /*0060*/  CS2R R8, SRZ ;  /* 0x0000000000087805 */ /* 0x000fc4000001ff00 */
[----:B------:R-:W-:Y:S01]  /*0070*/  CS2R R10, SRZ ;  /* 0x00000000000a7805 */ /* 0x000fe2000001ff00 */
[----:B------:R-:W4:Y:S01]  /*0080*/  S2R R25, SR_CTAID.X ;  /* 0x0000000000197919 */ /* 0x000f220000002500 */
[----:B-1----:R-:W-:Y:S02]  /*0090*/  IMAD.SHL.U32 R27, R27, 0x10, RZ ;  /* 0x000000101b1b7824 */ /* 0x002fe400078e00ff */
[----:B---3--:R-:W-:Y:S01]  /*00a0*/  IMAD.SHL.U32 R24, R0, 0x4, RZ ;  /* 0x0000000400187824 */ /* 0x008fe200078e00ff */
[----:B------:R-:W-:-:S04]  /*00b0*/  SHF.R.U32.HI R26, RZ, 0x2, R0 ;  /* 0x00000002ff1a7819 */ /* 0x000fc80000011600 */
[----:B------:R-:W-:Y:S02]  /*00c0*/  LOP3.LUT R2, R27, 0xc, R24, 0xf8, !PT ;  /* 0x0000000c1b027812 */ /* 0x000fe400078ef818 */
[----:B------:R-:W-:Y:S02]  /*00d0*/  SGXT.U32 R26, R26, 0x6 ;  /* 0x000000061a1a781a */ /* 0x000fe40000000000 */
[----:B------:R-:W-:Y:S02]  /*00e0*/  SHF.R.S32.HI R3, RZ, 0x1f, R2 ;  /* 0x0000001fff037819 */ /* 0x000fe40000011402 */
[----:B------:R-:W-:Y:S02]  /*00f0*/  ISETP.GE.AND P0, PT, R2, 0x200, PT ;  /* 0x000002000200780c */ /* 0x000fe40003f06270 */
[----:B------:R-:W-:Y:S02]  /*0100*/  LEA.HI R3, R3, R2, RZ, 0x7 ;  /* 0x0000000203037211 */ /* 0x000fe400078f38ff */
[----:B----4-:R-:W-:-:S02]  /*0110*/  PRMT R21, R26, 0x6540, R25 ;  /* 0x000065401a157816 */ /* 0x010fc40000000019 */
[C---:B------:R-:W-:Y:S01]  /*0120*/  LOP3.LUT R23, R3.reuse, 0xffffff80, RZ, 0xc0, !PT ;  /* 0xffffff8003177812 */ /* 0x040fe200078ec0ff */
[----:B------:R-:W-:-:S04]  /*0130*/  IMAD.U32 R3, R3, 0x10000, RZ ;  /* 0x0001000003037824 */ /* 0x000fc800078e00ff */
[----:B------:R-:W-:Y:S01]  /*0140*/  IMAD.IADD R23, R2, 0x1, -R23 ;  /* 0x0000000102177824 */ /* 0x000fe200078e0a17 */
[----:B------:R-:W-:Y:S02]  /*0150*/  LOP3.LUT R4, R3, 0xff800000, RZ, 0xc0, !PT ;  /* 0xff80000003047812 */ /* 0x000fe400078ec0ff */
[----:B------:R-:W1:Y:S03]  /*0160*/  LDC.64 R2, c[0x0][0x218] ;  /* 0x00008600ff027b82 */ /* 0x000e660000000a00 */
[----:B------:R-:W-:-:S04]  /*0170*/  IMAD.IADD R4, R23, 0x1, R4 ;  /* 0x0000000117047824 */ /* 0x000fc800078e0204 */
[----:B------:R-:W-:Y:S01]  /*0180*/  IMAD R21, R21, 0x80, R4 ;  /* 0x0000008015157824 */ /* 0x000fe200078e0204 */
[----:B------:R-:W-:Y:S02]  /*0190*/  CS2R R12, SRZ ;  /* 0x00000000000c7805 */ /* 0x000fe4000001ff00 */
[----:B------:R-:W-:Y:S02]  /*01a0*/  CS2R R14, SRZ ;  /* 0x00000000000e7805 */ /* 0x000fe4000001ff00 */
[----:B------:R-:W-:Y:S01]  /*01b0*/  CS2R R4, SRZ ;  /* 0x0000000000047805 */ /* 0x000fe2000001ff00 */
[C---:B------:R-:W-:Y:S02]  /*01c0*/  VIADD R20, R21.reuse, 0x4000 ;  /* 0x0000400015147836 */ /* 0x040fe40000000000 */
[C---:B------:R-:W-:Y:S02]  /*01d0*/  VIADD R19, R21.reuse, 0x2000 ;  /* 0x0000200015137836 */ /* 0x040fe40000000000 */
[----:B--2---:R-:W-:-:S04]  /*01e0*/  IMAD.WIDE R16, R21, 0x4, R28 ;  /* 0x0000000415107825 */ /* 0x004fc800078e021c */
[----:B------:R-:W-:Y:S01]  /*01f0*/  VIADD R22, R21, 0x6000 ;  /* 0x0000600015167836 */ /* 0x000fe20000000000 */
[----:B------:R-:W2:Y:S01]  /*0200*/  @!P0 LDG.E.EL.128 R4, desc[UR6][R16.64] ;  /* 0x0000000610048981 */ /* 0x000ea2000c2e1d00 */
[----:B------:R-:W-:-:S04]  /*0210*/  IMAD.WIDE R20, R20, 0x4, R28 ;  /* 0x0000000414147825 */ /* 0x000fc800078e021c */
[--C-:B------:R-:W-:Y:S01]  /*0220*/  IMAD.WIDE R18, R19, 0x4, R28.reuse ;  /* 0x0000000413127825 */ /* 0x100fe200078e021c */
[----:B------:R3:W4:Y:S03]  /*0230*/  @!P0 LDG.E.EL.128 R12, desc[UR6][R20.64] ;  /* 0x00000006140c8981 */ /* 0x000726000c2e1d00 */
[----:B------:R-:W-:Y:S01]  /*0240*/  IMAD.WIDE R28, R22, 0x4, R28 ;  /* 0x00000004161c7825 */ /* 0x000fe200078e021c */
[----:B------:R5:W2:Y:S03]  /*0250*/  @!P0 LDG.E.EL.128 R8, desc[UR6][R18.64] ;  /* 0x0000000612088981 */ /* 0x000aa6000c2e1d00 */
[----:B-1----:R-:W-:Y:S01]  /*0260*/  IMAD.WIDE R2, R23, 0x4, R2 ;  /* 0x0000000417027825 */ /* 0x002fe200078e0202 */
[----:B------:R-:W-:Y:S02]  /*0270*/  CS2R R22, SRZ ;  /* 0x0000000000167805 */ /* 0x000fe4000001ff00 */
[----:B---3--:R-:W-:-:S02]  /*0280*/  CS2R R20, SRZ ;  /* 0x0000000000147805 */ /* 0x008fc4000001ff00 */
[----:B------:R-:W-:Y:S02]  /*0290*/  CS2R R16, SRZ ;  /* 0x0000000000107805 */ /* 0x000fe4000001ff00 */
[----:B0----5:R-:W-:Y:S02]  /*02a0*/  CS2R R18, SRZ ;  /* 0x0000000000127805 */ /* 0x021fe4000001ff00 */
[----:B------:R0:W2:Y:S04]  /*02b0*/  @!P0 LDG.E.EL.128 R20, desc[UR6][R2.64] ;  /* 0x0000000602148981 */ /* 0x0000a8000c2e1d00 */
[----:B------:R-:W3:Y:S01]  /*02c0*/  @!P0 LDG.E.EL.128 R16, desc[UR6][R28.64] ;  /* 0x000000061c108981 */ /* 0x000ee2000c2e1d00 */
[----:B------:R-:W-:-:S04]  /*02d0*/  SHF.R.U32.HI R0, RZ, 0x6, R0 ;  /* 0x00000006ff007819 */ /* 0x000fc80000011600 */
[----:B------:R-:W-:-:S04]  /*02e0*/  SGXT.U32 R0, R0, 0x2 ;  /* 0x000000020000781a */ /* 0x000fc80000000000 */
[----:B------:R-:W-:Y:S02]  /*02f0*/  LOP3.LUT R0, R27, R0, RZ, 0xfc, !PT ;  /* 0x000000001b007212 */ /* 0x000fe400078efcff */
[----:B------:R-:W0:Y:S01]  /*0300*/  S2R R27, SR_TID.X ;  /* 0x00000000001b7919 */ /* 0x000e220000002100 */
[----:B------:R-:W1:Y:S01]  /*0310*/  S2UR UR5, SR_CgaCtaId ;  /* 0x00000000000579c3 */ /* 0x000e620000008800 */
[----:B------:R-:W-:Y:S02]  /*0320*/  UMOV UR4, 0x400 ;  /* 0x0000040000047882 */ /* 0x000fe40000000000 */
[----:B-1----:R-:W-:Y:S01]  /*0330*/  UPRMT UR4, UR5, 0x654, UR4 ;  /* 0x0000065405047896 */ /* 0x002fe20008000004 */
[----:B0-----:R-:W-:-:S05]  /*0340*/  IMAD.SHL.U32 R3, R27, 0x400, RZ ;  /* 0x000004001b037824 */ /* 0x001fca00078e00ff */
[----:B------:R-:W-:-:S04]  /*0350*/  LOP3.LUT R3, R3, 0xc00, RZ, 0xc0, !PT ;  /* 0x00000c0003037812 */ /* 0x000fc800078ec0ff */
[----:B------:R-:W-:Y:S01]  /*0360*/  LOP3.LUT R2, R3, 0x100, RZ, 0xfc, !PT ;  /* 0x0000010003027812 */ /* 0x000fe200078efcff */
[----:B------:R-:W-:Y:S01]  /*0370*/  IMAD.SHL.U32 R27, R27, 0x4, RZ ;  /* 0x000000041b1b7824 */ /* 0x000fe200078e00ff */
[----:B------:R-:W-:-:S04]  /*0380*/  LOP3.LUT R24, R24, 0xfc, RZ, 0xc0, !PT ;  /* 0x000000fc18187812 */ /* 0x000fc800078ec0ff */
[----:B------:R-:W-:Y:S02]  /*0390*/  PRMT R25, R24, 0x6540, R25 ;  /* 0x0000654018197816 */ /* 0x000fe40000000019 */
[C---:B--2---:R-:W-:Y:S01]  /*03a0*/  FSETP.GEU.AND P4, PT, R20.reuse, -R4, PT ;  /* 0x800000041400720b */ /* 0x044fe20003f8e000 */
[C---:B------:R-:W-:Y:S01]  /*03b0*/  FADD R4, R20.reuse, R4 ;  /* 0x0000000414047221 */ /* 0x040fe20000000000 */
[C---:B----4-:R-:W-:Y:S01]  /*03c0*/  FSETP.GEU.AND P3, PT, R20.reuse, -R12, PT ;  /* 0x8000000c1400720b */ /* 0x050fe20003f6e000 */
[C---:B------:R-:W-:Y:S01]  /*03d0*/  FADD R12, R20.reuse, R12 ;  /* 0x0000000c140c7221 */ /* 0x040fe20000000000 */
[C---:B------:R-:W-:Y:S01]  /*03e0*/  FSETP.GEU.AND P5, PT, R21.reuse, -R9, PT ;  /* 0x800000091500720b */ /* 0x040fe20003fae000 */
[C---:B------:R-:W-:Y:S01]  /*03f0*/  FADD R9, R21.reuse, R9 ;  /* 0x0000000915097221 */ /* 0x040fe20000000000 */
[C---:B------:R-:W-:Y:S01]  /*0400*/  FSETP.GEU.AND P6, PT, R21.reuse, -R13, PT ;  /* 0x8000000d1500720b */ /* 0x040fe20003fce000 */
[----:B------:R-:W-:Y:S01]  /*0410*/  FADD R13, R21, R13 ;  /* 0x0000000d150d7221 */ /* 0x000fe20000000000 */
[C---:B------:R-:W-:Y:S01]  /*0420*/  FSETP.GEU.AND P2, PT, R20.reuse, -R8, PT ;  /* 0x800000081400720b */ /* 0x040fe20003f4e000 */
[----:B------:R-:W-:Y:S01]  /*0430*/  FADD R8, R20, R8 ;  /* 0x0000000814087221 */ /* 0x000fe20000000000 */
[----:B------:R-:W-:-:S02]  /*0440*/  FSEL R4, R4, RZ, P4 ;  /* 0x000000ff04047208 */ /* 0x000fc40002000000 */
[----:B------:R-:W-:Y:S02]  /*0450*/  FSEL R12, R12, RZ, P3 ;  /* 0x000000ff0c0c7208 */ /* 0x000fe40001800000 */
[C---:B------:R-:W-:Y:S01]  /*0460*/  FSETP.GEU.AND P4, PT, R22.reuse, -R10, PT ;  /* 0x8000000a1600720b */ /* 0x040fe20003f8e000 */
[----:B------:R-:W-:Y:S01]  /*0470*/  FADD R10, R22, R10 ;  /* 0x0000000a160a7221 */ /* 0x000fe20000000000 */
[----:B------:R-:W-:Y:S02]  /*0480*/  FSEL R9, R9, RZ, P5 ;  /* 0x000000ff09097208 */ /* 0x000fe40002800000 */
[----:B------:R-:W-:Y:S02]  /*0490*/  FSEL R13, R13, RZ, P6 ;  /* 0x000000ff0d0d7208 */ /* 0x000fe40003000000 */
[C---:B---3--:R-:W-:Y:S01]  /*04a0*/  FSETP.GEU.AND P1, PT, R20.reuse, -R16, PT ;  /* 0x800000101400720b */ /* 0x048fe20003f2e000 */
[----:B------:R-:W-:Y:S01]  /*04b0*/  FADD R16, R20, R16 ;  /* 0x0000001014107221 */ /* 0x000fe20000000000 */
[C---:B------:R-:W-:Y:S01]  /*04c0*/  FSETP.GEU.AND P3, PT, R22.reuse, -R6, PT ;  /* 0x800000061600720b */ /* 0x040fe20003f6e000 */
[C---:B------:R-:W-:Y:S01]  /*04d0*/  FADD R6, R22.reuse, R6 ;  /* 0x0000000616067221 */ /* 0x040fe20000000000 */
[C---:B------:R-:W-:Y:S01]  /*04e0*/  FSETP.GEU.AND P5, PT, R22.reuse, -R14, PT ;  /* 0x8000000e1600720b */ /* 0x040fe20003fae000 */
[C---:B------:R-:W-:Y:S01]  /*04f0*/  FADD R14, R22.reuse, R14 ;  /* 0x0000000e160e7221 */ /* 0x040fe20000000000 */
[C---:B------:R-:W-:Y:S01]  /*0500*/  FSETP.GEU.AND P6, PT, R22.reuse, -R18, PT ;  /* 0x800000121600720b */ /* 0x040fe20003fce000 */
[----:B------:R-:W-:Y:S01]  /*0510*/  FADD R18, R22, R18 ;  /* 0x0000001216127221 */ /* 0x000fe20000000000 */
[----:B------:R-:W-:-:S02]  /*0520*/  FSEL R8, R8, RZ, P2 ;  /* 0x000000ff08087208 */ /* 0x000fc40001000000 */
[C---:B------:R-:W-:Y:S01]  /*0530*/  FSETP.GEU.AND P0, PT, R21.reuse, -R5, PT ;  /* 0x800000051500720b */ /* 0x040fe20003f0e000 */
[C---:B------:R-:W-:Y:S01]  /*0540*/  FADD R5, R21.reuse, R5 ;  /* 0x0000000515057221 */ /* 0x040fe20000000000 */
[C---:B------:R-:W-:Y:S01]  /*0550*/  FSETP.GEU.AND P2, PT, R21.reuse, -R17, PT ;  /* 0x800000111500720b */ /* 0x040fe20003f4e000 */
[----:B------:R-:W-:Y:S01]  /*0560*/  FADD R17, R21, R17 ;  /* 0x0000001115117221 */ /* 0x000fe20000000000 */
[C---:B------:R-:W-:Y:S02]  /*0570*/  LOP3.LUT R20, R3.reuse, R26, RZ, 0xfc, !PT ;  /* 0x0000001a03147212 */ /* 0x040fe400078efcff */
[C---:B------:R-:W-:Y:S02]  /*0580*/  LOP3.LUT R22, R3.reuse, 0x200, RZ, 0xfc, !PT ;  /* 0x0000020003167812 */ /* 0x040fe400078efcff */
[C---:B------:R-:W-:Y:S02]  /*0590*/  LOP3.LUT R26, R3.reuse, 0x300, RZ, 0xfc, !PT ;  /* 0x00000300031a7812 */ /* 0x040fe400078efcff */
[----:B------:R-:W-:-:S02]  /*05a0*/  LEA.HI R21, R3, UR4, RZ, 0x1a ;  /* 0x0000000403157c11 */ /* 0x000fc4000f8fd0ff */
[----:B------:R-:W-:Y:S02]  /*05b0*/  LEA.HI R3, R2, UR4, RZ, 0x1a ;  /* 0x0000000402037c11 */ /* 0x000fe4000f8fd0ff */
[----:B------:R-:W-:Y:S02]  /*05c0*/  FSEL R10, R10, RZ, P4 ;  /* 0x000000ff0a0a7208 */ /* 0x000fe40002000000 */
[----:B------:R-:W-:Y:S02]  /*05d0*/  LEA.HI R29, R22, UR4, RZ, 0x1a ;  /* 0x00000004161d7c11 */ /* 0x000fe4000f8fd0ff */
[C---:B------:R-:W-:Y:S01]  /*05e0*/  FSETP.GEU.AND P4, PT, R23.reuse, -R7, PT ;  /* 0x800000071700720b */ /* 0x040fe20003f8e000 */
[----:B------:R-:W-:Y:S01]  /*05f0*/  FADD R7, R23, R7 ;  /* 0x0000000717077221 */ /* 0x000fe20000000000 */
[----:B------:R-:W-:Y:S01]  /*0600*/  LEA.HI R26, R26, UR4, RZ, 0x1a ;  /* 0x000000041a1a7c11 */ /* 0x000fe2000f8fd0ff */
[C---:B------:R-:W-:Y:S01]  /*0610*/  IMAD R21, R20.reuse, 0x4, R21 ;  /* 0x0000000414157824 */ /* 0x040fe200078e0215 */
[----:B------:R-:W-:Y:S01]  /*0620*/  FSEL R5, R5, RZ, P0 ;  /* 0x000000ff05057208 */ /* 0x000fe20000000000 */
[C---:B------:R-:W-:Y:S01]  /*0630*/  IMAD R2, R20.reuse, 0x4, R3 ;  /* 0x0000000414027824 */ /* 0x040fe200078e0203 */
[----:B------:R-:W-:Y:S01]  /*0640*/  FSETP.GEU.AND P0, PT, R23, -R11, PT ;  /* 0x8000000b1700720b */ /* 0x000fe20003f0e000 */
[----:B------:R-:W-:-:S02]  /*0650*/  IMAD R3, R20, 0x4, R29 ;  /* 0x0000000414037824 */ /* 0x000fc400078e021d */
[----:B------:R-:W-:Y:S01]  /*0660*/  FADD R11, R23, R11 ;  /* 0x0000000b170b7221 */ /* 0x000fe20000000000 */
[----:B------:R-:W-:Y:S01]  /*0670*/  FSEL R6, R6, RZ, P3 ;  /* 0x000000ff06067208 */ /* 0x000fe20001800000 */
[----:B------:R-:W-:Y:S01]  /*0680*/  IMAD R20, R20, 0x4, R26 ;  /* 0x0000000414147824 */ /* 0x000fe200078e021a */
[----:B------:R-:W-:Y:S01]  /*0690*/  FSEL R7, R7, RZ, P4 ;  /* 0x000000ff07077208 */ /* 0x000fe20002000000 */
[----:B------:R0:W-:Y:S01]  /*06a0*/  STS [R21], R4 ;  /* 0x0000000415007388 */ /* 0x0001e20000000800 */
[C---:B------:R-:W-:Y:S01]  /*06b0*/  FSETP.GEU.AND P3, PT, R23.reuse, -R15, PT ;  /* 0x8000000f1700720b */ /* 0x040fe20003f6e000 */
[----:B------:R-:W-:Y:S01]  /*06c0*/  FADD R15, R23, R15 ;  /* 0x0000000f170f7221 */ /* 0x000fe20000000000 */
[----:B------:R-:W-:Y:S01]  /*06d0*/  FSEL R11, R11, RZ, P0 ;  /* 0x000000ff0b0b7208 */ /* 0x000fe20000000000 */
[----:B------:R1:W-:Y:S01]  /*06e0*/  STS [R2+0x400], R5 ;  /* 0x0004000502007388 */ /* 0x0003e20000000800 */
[----:B------:R-:W-:-:S03]  /*06f0*/  FSETP.GEU.AND P0, PT, R23, -R19, PT ;  /* 0x800000131700720b */ /* 0x000fc60003f0e000 */
[----:B------:R2:W-:Y:S01]  /*0700*/  STS [R3+0x800], R6 ;  /* 0x0008000603007388 */ /* 0x0005e20000000800 */
[----:B------:R-:W-:Y:S01]  /*0710*/  FADD R19, R23, R19 ;  /* 0x0000001317137221 */ /* 0x000fe20000000000 */
[----:B------:R-:W-:Y:S02]  /*0720*/  FSEL R14, R14, RZ, P5 ;  /* 0x000000ff0e0e7208 */ /* 0x000fe40002800000 */
[----:B------:R-:W-:Y:S01]  /*0730*/  STS [R20+0xc00], R7 ;  /* 0x000c000714007388 */ /* 0x000fe20000000800 */
[----:B------:R-:W-:-:S03]  /*0740*/  FSEL R15, R15, RZ, P3 ;  /* 0x000000ff0f0f7208 */ /* 0x000fc60001800000 */
[----:B------:R3:W-:Y:S01]  /*0750*/  STS [R21+0x100], R8 ;  /* 0x0001000815007388 */ /* 0x0007e20000000800 */
[----:B0-----:R-:W-:-:S03]  /*0760*/  FSEL R4, R16, RZ, P1 ;  /* 0x000000ff10047208 */ /* 0x001fc60000800000 */
[----:B------:R-:W-:Y:S01]  /*0770*/  STS [R2+0x500], R9 ;  /* 0x0005000902007388 */ /* 0x000fe20000000800 */
[----:B------:R-:W-:-:S03]  /*0780*/  FSEL R17, R17, RZ, P2 ;  /* 0x000000ff11117208 */ /* 0x000fc60001000000 */
[----:B------:R-:W-:Y:S01]  /*0790*/  STS [R3+0x900], R10 ;  /* 0x0009000a03007388 */ /* 0x000fe20000000800 */
[----:B------:R-:W-:-:S03]  /*07a0*/  FSEL R18, R18, RZ, P6 ;  /* 0x000000ff12127208 */ /* 0x000fc60003000000 */
[----:B------:R-:W-:Y:S01]  /*07b0*/  STS [R20+0xd00], R11 ;  /* 0x000d000b14007388 */ /* 0x000fe20000000800 */
[----:B------:R-:W-:-:S03]  /*07c0*/  FSEL R19, R19, RZ, P0 ;  /* 0x000000ff13137208 */ /* 0x000fc60000000000 */
[----:B------:R-:W-:Y:S04]  /*07d0*/  STS [R21+0x200], R12 ;  /* 0x0002000c15007388 */ /* 0x000fe80000000800 */
[----:B------:R-:W-:Y:S04]  /*07e0*/  STS [R2+0x600], R13 ;  /* 0x0006000d02007388 */ /* 0x000fe80000000800 */
[----:B------:R-:W-:Y:S04]  /*07f0*/  STS [R3+0xa00], R14 ;  /* 0x000a000e03007388 */ /* 0x000fe80000000800 */
[----:B------:R-:W-:Y:S01]  /*0800*/  STS [R20+0xe00], R15 ;  /* 0x000e000f14007388 */ /* 0x000fe20000000800 */
[----:B------:R-:W-:-:S03]  /*0810*/  LOP3.LUT R16, R27, 0x3fc, RZ, 0xc0, !PT ;  /* 0x000003fc1b107812 */ /* 0x000fc600078ec0ff */
[----:B------:R0:W-:Y:S04]  /*0820*/  STS [R21+0x300], R4 ;  /* 0x0003000415007388 */ /* 0x0001e80000000800 */
[----:B------:R4:W-:Y:S04]  /*0830*/  STS [R2+0x700], R17 ;  /* 0x0007001102007388 */ /* 0x0009e80000000800 */
[----:B------:R5:W-:Y:S04]  /*0840*/  STS [R3+0xb00], R18 ;  /* 0x000b001203007388 */ /* 0x000be80000000800 */
[----:B------:R-:W-:Y:S01]  /*0850*/  STS [R20+0xf00], R19 ;  /* 0x000f001314007388 */ /* 0x000fe20000000800 */
[----:B-1----:R-:W-:-:S02]  /*0860*/  LOP3.LUT R5, R16, 0x400, RZ, 0xfc, !PT ;  /* 0x0000040010057812 */ /* 0x002fc400078efcff */
[----:B--2---:R-:W-:Y:S02]  /*0870*/  LOP3.LUT R6, R16, 0x800, RZ, 0xfc, !PT ;  /* 0x0000080010067812 */ /* 0x004fe400078efcff */
[----:B---3--:R-:W-:Y:S02]  /*0880*/  SHF.R.U32.HI R8, RZ, 0x8, R27 ;  /* 0x00000008ff087819 */ /* 0x008fe4000001161b */
[----:B------:R-:W-:Y:S02]  /*0890*/  SHF.R.U32.HI R5, RZ, 0x6, R5 ;  /* 0x00000006ff057819 */ /* 0x000fe40000011605 */
[----:B------:R-:W-:Y:S02]  /*08a0*/  SHF.R.U32.HI R7, RZ, 0x6, R6 ;  /* 0x00000006ff077819 */ /* 0x000fe40000011606 */
[----:B0-----:R-:W-:Y:S02]  /*08b0*/  SGXT.U32 R4, R8, 0x2 ;  /* 0x000000020804781a */ /* 0x001fe40000000000 */
[----:B------:R-:W-:-:S02]  /*08c0*/  LOP3.LUT R6, R5, 0x1c, RZ, 0xc0, !PT ;  /* 0x0000001c05067812 */ /* 0x000fc400078ec0ff */
[----:B------:R-:W-:Y:S02]  /*08d0*/  LOP3.LUT R8, R7, 0x2c, RZ, 0xc0, !PT ;  /* 0x0000002c07087812 */ /* 0x000fe400078ec0ff */
[----:B------:R-:W-:Y:S01]  /*08e0*/  LEA R5, R4, UR4, 0x2 ;  /* 0x0000000404057c11 */ /* 0x000fe2000f8e10ff */
[----:B------:R-:W-:Y:S01]  /*08f0*/  VIADD R7, R6, UR4 ;  /* 0x0000000406077c36 */ /* 0x000fe20008000000 */
[----:B----4-:R-:W-:Y:S01]  /*0900*/  LOP3.LUT R2, R4, 0x3fc, R27, 0xf8, !PT ;  /* 0x000003fc04027812 */ /* 0x010fe200078ef81b */
[----:B------:R-:W-:Y:S02]  /*0910*/  VIADD R9, R8, UR4 ;  /* 0x0000000408097c36 */ /* 0x000fe40008000000 */
[----:B------:R-:W-:Y:S01]  /*0920*/  IMAD R17, R16, 0x4, R5 ;  /* 0x0000000410117824 */ /* 0x000fe200078e0205 */
[----:B------:R-:W-:Y:S01]  /*0930*/  BAR.SYNC.DEFER_BLOCKING 0x0 ;  /* 0x0000000000007b1d */ /* 0x000fe20000010000 */
[----:B------:R-:W-:Y:S01]  /*0940*/  LEA R2, R2, UR4, 0x2 ;  /* 0x0000000402027c11 */ /* 0x000fe2000f8e10ff */
[----:B-----5:R-:W-:-:S02]  /*0950*/  IMAD R18, R16, 0x4, R7 ;  /* 0x0000000410127824 */ /* 0x020fc400078e0207 */
[C---:B------:R-:W-:Y:S02]  /*0960*/  IMAD R21, R16.reuse, 0x4, R9 ;  /* 0x0000000410157824 */ /* 0x040fe400078e0209 */
[----:B------:R0:W-:Y:S04]  /*0970*/  LDS R4, [R2] ;  /* 0x0000000002047984 */ /* 0x0001e80000000800 */
[----:B------:R-:W-:Y:S04]  /*0980*/  LDS R5, [R17+0x4] ;  /* 0x0000040011057984 */ /* 0x000fe80000000800 */
[----:B------:R-:W-:Y:S01]  /*0990*/  LDS R6, [R17+0x8] ;  /* 0x0000080011067984 */ /* 0x000fe20000000800 */
[----:B0-----:R-:W0:Y:S03]  /*09a0*/  LDC.64 R2, c[0x0][0x220] ;  /* 0x00008800ff027b82 */ /* 0x001e260000000a00 */
[----:B------:R1:W2:Y:S04]  /*09b0*/  LDS R7, [R17+0xc] ;  /* 0x00000c0011077984 */ /* 0x0002a80000000800 */
[----:B------:R-:W-:Y:S04]  /*09c0*/  LDS R8, [R18+0x1000] ;  /* 0x0010000012087984 */ /* 0x000fe80000000800 */
[----:B------:R-:W-:Y:S04]  /*09d0*/  LDS R9, [R18+0x1004] ;  /* 0x0010040012097984 */ /* 0x000fe80000000800 */
[----:B------:R-:W-:Y:S04]  /*09e0*/  LDS R10, [R18+0x1008] ;  /* 0x00100800120a7984 */ /* 0x000fe80000000800 */
[----:B------:R3:W4:Y:S04]  /*09f0*/  LDS R11, [R18+0x100c] ;  /* 0x00100c00120b7984 */ /* 0x0007280000000800 */
[----:B------:R-:W-:Y:S04]  /*0a00*/  LDS R12, [R21+0x2000] ;  /* 0x00200000150c7984 */ /* 0x000fe80000000800 */
[----:B------:R-:W-:Y:S04]  /*0a10*/  LDS R13, [R21+0x2004] ;  /* 0x00200400150d7984 */ /* 0x000fe80000000800 */
[----:B------:R-:W-:Y:S04]  /*0a20*/  LDS R14, [R21+0x2008] ;  /* 0x00200800150e7984 */ /* 0x000fe80000000800 */
[----:B------:R5:W4:Y:S01]  /*0a30*/  LDS R15, [R21+0x200c] ;  /* 0x00200c00150f7984 */ /* 0x000b220000000800 */
[----:B-1----:R-:W-:-:S02]  /*0a40*/  LOP3.LUT R17, R16, 0xc00, RZ, 0xfc, !PT ;  /* 0x00000c0010117812 */ /* 0x002fc400078efcff */
[C---:B---3--:R-:W-:Y:S02]  /*0a50*/  LOP3.LUT R18, R0.reuse, 0x4, RZ, 0xfc, !PT ;  /* 0x0000000400127812 */ /* 0x048fe400078efcff */
[----:B------:R-:W-:Y:S02]  /*0a60*/  SHF.R.U32.HI R22, RZ, 0x6, R17 ;  /* 0x00000006ff167819 */ /* 0x000fe40000011611 */
[C---:B------:R-:W-:Y:S02]  /*0a70*/  LOP3.LUT R20, R0.reuse, 0x8, RZ, 0xfc, !PT ;  /* 0x0000000800147812 */ /* 0x040fe400078efcff */
[C---:B------:R-:W-:Y:S02]  /*0a80*/  LOP3.LUT R17, R0.reuse, 0xc, RZ, 0xfc, !PT ;  /* 0x0000000c00117812 */ /* 0x040fe400078efcff */
[----:B------:R-:W-:Y:S02]  /*0a90*/  ISETP.GE.AND P1, PT, R0, 0x200, PT ;  /* 0x000002000000780c */ /* 0x000fe40003f26270 */
[----:B------:R-:W-:-:S02]  /*0aa0*/  ISETP.GE.AND P2, PT, R18, 0x200, PT ;  /* 0x000002001200780c */ /* 0x000fc40003f46270 */
[----:B------:R-:W-:Y:S01]  /*0ab0*/  ISETP.GE.AND P3, PT, R20, 0x200, PT ;  /* 0x000002001400780c */ /* 0x000fe20003f66270 */
[--C-:B------:R-:W-:Y:S01]  /*0ac0*/  IMAD R19, R0, 0x10000, R25.reuse ;  /* 0x0001000000137824 */ /* 0x100fe200078e0219 */
[----:B------:R-:W-:Y:S01]  /*0ad0*/  ISETP.GE.AND P0, PT, R17, 0x200, PT ;  /* 0x000002001100780c */ /* 0x000fe20003f06270 */
[--C-:B-----5:R-:W-:Y:S01]  /*0ae0*/  IMAD R21, R18, 0x10000, R25.reuse ;  /* 0x0001000012157824 */ /* 0x120fe200078e0219 */
[----:B------:R-:W-:Y:S01]  /*0af0*/  LOP3.LUT R22, R22, 0x3c, RZ, 0xc0, !PT ;  /* 0x0000003c16167812 */ /* 0x000fe200078ec0ff */
[----:B------:R-:W-:Y:S02]  /*0b00*/  IMAD R23, R20, 0x10000, R25 ;  /* 0x0001000014177824 */ /* 0x000fe400078e0219 */
[----:B0-----:R-:W-:-:S04]  /*0b10*/  IMAD.WIDE R18, R19, 0x4, R2 ;  /* 0x0000000413127825 */ /* 0x001fc800078e0202 */
[----:B------:R-:W-:Y:S02]  /*0b20*/  VIADD R17, R22, UR4 ;  /* 0x0000000416117c36 */ /* 0x000fe40008000000 */
[--C-:B------:R-:W-:Y:S01]  /*0b30*/  IMAD.WIDE R20, R21, 0x4, R2.reuse ;  /* 0x0000000415147825 */ /* 0x100fe200078e0202 */
[----:B--2---:R0:W-:Y:S03]  /*0b40*/  @!P1 STG.E.128 desc[UR6][R18.64], R4 ;  /* 0x0000000412009986 */ /* 0x0041e6000c101d06 */
[----:B------:R-:W-:Y:S01]  /*0b50*/  IMAD.WIDE R22, R23, 0x4, R2 ;  /* 0x0000000417167825 */ /* 0x000fe200078e0202 */
[----:B----4-:R0:W-:Y:S03]  /*0b60*/  @!P2 STG.E.128 desc[UR6][R20.64], R8 ;  /* 0x000000081400a986 */ /* 0x0101e6000c101d06 */
[----:B------:R-:W-:Y:S01]  /*0b70*/  IMAD R17, R16, 0x4, R17 ;  /* 0x0000000410117824 */ /* 0x000fe200078e0211 */
[----:B------:R0:W-:Y:S02]  /*0b80*/  @!P3 STG.E.128 desc[UR6][R22.64], R12 ;  /* 0x0000000c1600b986 */ /* 0x0001e4000c101d06 */
[----:B0-----:R-:W-:Y:S05]  /*0b90*/  @P0 EXIT ;  /* 0x000000000000094d */ /* 0x001fea0003800000 */
[----:B0-----:R-:W-:Y:S01]  /*0ba0*/  LDS R4, [R17+0x3000] ;  /* 0x0030000011047984 */ /* 0x001fe20000000800 */
[----:B------:R-:W-:-:S03]  /*0bb0*/  LOP3.LUT R0, R0, 0xc, RZ, 0xfc, !PT ;  /* 0x0000000c00007812 */ /* 0x000fc600078efcff */
[----:B------:R-:W-:Y:S02]  /*0bc0*/  LDS R5, [R17+0x3004] ;  /* 0x0030040011057984 */ /* 0x000fe40000000800 */
[----:B------:R-:W-:Y:S02]  /*0bd0*/  IMAD R25, R0, 0x10000, R25 ;  /* 0x0001000000197824 */ /* 0x000fe400078e0219 */
[----:B------:R-:W-:Y:S02]  /*0be0*/  LDS R6, [R17+0x3008] ;  /* 0x0030080011067984 */ /* 0x000fe40000000800 */
[----:B------:R-:W-:Y:S02]  /*0bf0*/  IMAD.WIDE R2, R25, 0x4, R2 ;  /* 0x0000000419027825 */ /* 0x000fe400078e0202 */
[----:B------:R-:W0:Y:S04]  /*0c00*/  LDS R7, [R17+0x300c] ;  /* 0x00300c0011077984 */ /* 0x000e280000000800 */
[----:B0-----:R-:W-:Y:S01]  /*0c10*/  STG.E.128 desc[UR6][R2.64], R4 ;  /* 0x0000000402007986 */ /* 0x001fe2000c101d06 */
[----:B------:R-:W-:Y:S05]  /*0c20*/  EXIT ;  /* 0x000000000000794d */ /* 0x000fea0003800000 */
.L_x_0:
[----:B------:R-:W-:-:S00]  /*0c30*/  BRA `(.L_x_0) ;  /* 0xfffffffc00fc7947 */ /* 0x000fc0000383ffff */
[----:B------:R-:W-:-:S00]  /*0c40*/  NOP ;  /* 0x0000000000007918 */ /* 0x000fc00000000000 */
        /* <DEDUP_REMOVED lines=11> */
.L_x_1:


//--------------------- .nv.shared.triton_poi_fused_convolution_div_max_pool2d_with_indices_relu_sub_18 --------------------------
	.section	.nv.shared.triton_poi_fused_convolution_div_max_pool2d_with_indices_relu_sub_18,"aw",@nobits
	.sectionflags	@""
	.align	16
	.zero		1024


//--------------------- .nv.constant0.triton_poi_fused_convolution_div_max_pool2d_with_indices_relu_sub_18 --------------------------
	.section	.nv.constant0.triton_poi_fused_convolution_div_max_pool2d_with_indices_relu_sub_18,"a",@progbits
	.sectionflags	@""
	.align	4
.nv.constant0.triton_poi_fused_convolution_div_max_pool2d_with_indices_relu_sub_18:
	.zero		560
